	.headerflags	@"EF_CUDA_TEXMODE_UNIFIED EF_CUDA_64BIT_ADDRESS EF_CUDA_ACCELERATORS EF_CUDA_SM90 EF_CUDA_VIRTUAL_SM(EF_CUDA_SM90)"
	.elftype	@"ET_EXEC"


//--------------------- .nv.info                  --------------------------
	.section	.nv.info,"",@"SHT_CUDA_INFO"
	.align	4


	//----- nvinfo : EIATTR_REGCOUNT
	.align		4
        /*0000*/ 	.byte	0x04, 0x2f
        /*0002*/ 	.short	(.L_3 - .L_2)
	.align		4
.L_2:
        /*0004*/ 	.word	index@(triton_poi_fused__native_batch_norm_legit_no_training_convolution_hardtanh_78)
        /*0008*/ 	.word	0x0000001a


	//----- nvinfo : EIATTR_MIN_STACK_SIZE
	.align		4
.L_3:
        /*000c*/ 	.byte	0x04, 0x12
        /*000e*/ 	.short	(.L_5 - .L_4)
	.align		4
.L_4:
        /*0010*/ 	.word	index@(triton_poi_fused__native_batch_norm_legit_no_training_convolution_hardtanh_78)
        /*0014*/ 	.word	0x00000000


	//----- nvinfo : EIATTR_FRAME_SIZE
	.align		4
.L_5:
        /*0018*/ 	.byte	0x04, 0x11
        /*001a*/ 	.short	(.L_7 - .L_6)
	.align		4
.L_6:
        /*001c*/ 	.word	index@(triton_poi_fused__native_batch_norm_legit_no_training_convolution_hardtanh_78)
        /*0020*/ 	.word	0x00000000


	//----- nvinfo : EIATTR_MIN_STACK_SIZE
	.align		4
.L_7:
        /*0024*/ 	.byte	0x04, 0x12
        /*0026*/ 	.short	(.L_9 - .L_8)
	.align		4
.L_8:
        /*0028*/ 	.word	index@(triton_poi_fused__native_batch_norm_legit_no_training_convolution_hardtanh_78)
        /*002c*/ 	.word	0x00000000
.L_9:


//--------------------- .nv.info.triton_poi_fused__native_batch_norm_legit_no_training_convolution_hardtanh_78 --------------------------
	.section	.nv.info.triton_poi_fused__native_batch_norm_legit_no_training_convolution_hardtanh_78,"",@"SHT_CUDA_INFO"
	.sectionflags	@""
	.align	4


	//----- nvinfo : EIATTR_CUDA_API_VERSION
	.align		4
        /*0000*/ 	.byte	0x04, 0x37
        /*0002*/ 	.short	(.L_11 - .L_10)
.L_10:
        /*0004*/ 	.word	0x0000007c


	//----- nvinfo : EIATTR_KPARAM_INFO
	.align		4
.L_11:
        /*0008*/ 	.byte	0x04, 0x17
        /*000a*/ 	.short	(.L_13 - .L_12)
.L_12:
        /*000c*/ 	.word	0x00000000
        /*0010*/ 	.short	0x0007
        /*0012*/ 	.short	0x0038
        /*0014*/ 	.byte	0x00, 0xf0, 0x11, 0x00


	//----- nvinfo : EIATTR_KPARAM_INFO
	.align		4
.L_13:
        /*0018*/ 	.byte	0x04, 0x17
        /*001a*/ 	.short	(.L_15 - .L_14)
.L_14:
        /*001c*/ 	.word	0x00000000
        /*0020*/ 	.short	0x0006
        /*0022*/ 	.short	0x0030
        /*0024*/ 	.byte	0x00, 0xf4, 0x21, 0x00


	//----- nvinfo : EIATTR_KPARAM_INFO
	.align		4
.L_15:
        /*0028*/ 	.byte	0x04, 0x17
        /*002a*/ 	.short	(.L_17 - .L_16)
.L_16:
        /*002c*/ 	.word	0x00000000
        /*0030*/ 	.short	0x0005
        /*0032*/ 	.short	0x0028
        /*0034*/ 	.byte	0x00, 0xf4, 0x21, 0x00


	//----- nvinfo : EIATTR_KPARAM_INFO
	.align		4
.L_17:
        /*0038*/ 	.byte	0x04, 0x17
        /*003a*/ 	.short	(.L_19 - .L_18)
.L_18:
        /*003c*/ 	.word	0x00000000
        /*0040*/ 	.short	0x0004
        /*0042*/ 	.short	0x0020
        /*0044*/ 	.byte	0x00, 0xf4, 0x21, 0x00


	//----- nvinfo : EIATTR_KPARAM_INFO
	.align		4
.L_19:
        /*0048*/ 	.byte	0x04, 0x17
        /*004a*/ 	.short	(.L_21 - .L_20)
.L_20:
        /*004c*/ 	.word	0x00000000
        /*0050*/ 	.short	0x0003
        /*0052*/ 	.short	0x0018
        /*0054*/ 	.byte	0x00, 0xf4, 0x21, 0x00


	//----- nvinfo : EIATTR_KPARAM_INFO
	.align		4
.L_21:
        /*0058*/ 	.byte	0x04, 0x17
        /*005a*/ 	.short	(.L_23 - .L_22)
.L_22:
        /*005c*/ 	.word	0x00000000
        /*0060*/ 	.short	0x0002
        /*0062*/ 	.short	0x0010
        /*0064*/ 	.byte	0x00, 0xf4, 0x21, 0x00


	//----- nvinfo : EIATTR_KPARAM_INFO
	.align		4
.L_23:
        /*0068*/ 	.byte	0x04, 0x17
        /*006a*/ 	.short	(.L_25 - .L_24)
.L_24:
        /*006c*/ 	.word	0x00000000
        /*0070*/ 	.short	0x0001
        /*0072*/ 	.short	0x0008
        /*0074*/ 	.byte	0x00, 0xf4, 0x21, 0x00


	//----- nvinfo : EIATTR_KPARAM_INFO
	.align		4
.L_25:
        /*0078*/ 	.byte	0x04, 0x17
        /*007a*/ 	.short	(.L_27 - .L_26)
.L_26:
        /*007c*/ 	.word	0x00000000
        /*0080*/ 	.short	0x0000
        /*0082*/ 	.short	0x0000
        /*0084*/ 	.byte	0x00, 0xf4, 0x21, 0x00


	//----- nvinfo : EIATTR_SPARSE_MMA_MASK
	.align		4
.L_27:
        /*0088*/ 	.byte	0x03, 0x50
        /*008a*/ 	.short	0x0000


	//----- nvinfo : EIATTR_MAXREG_COUNT
	.align		4
        /*008c*/ 	.byte	0x03, 0x1b
        /*008e*/ 	.short	0x00ff


	//----- nvinfo : EIATTR_EXIT_INSTR_OFFSETS
	.align		4
        /*0090*/ 	.byte	0x04, 0x1c
        /*0092*/ 	.short	(.L_29 - .L_28)


	//   ....[0]....
.L_28:
        /*0094*/ 	.word	0x000004e0


	//   ....[1]....
        /*0098*/ 	.word	0x00000500


	//----- nvinfo : EIATTR_REQNTID
	.align		4
.L_29:
        /*009c*/ 	.byte	0x04, 0x10
        /*009e*/ 	.short	(.L_31 - .L_30)
.L_30:
        /*00a0*/ 	.word	0x00000080
        /*00a4*/ 	.word	0x00000001
        /*00a8*/ 	.word	0x00000001


	//----- nvinfo : EIATTR_CBANK_PARAM_SIZE
	.align		4
.L_31:
        /*00ac*/ 	.byte	0x03, 0x19
        /*00ae*/ 	.short	0x003c


	//----- nvinfo : EIATTR_PARAM_CBANK
	.align		4
        /*00b0*/ 	.byte	0x04, 0x0a
        /*00b2*/ 	.short	(.L_33 - .L_32)
	.align		4
.L_32:
        /*00b4*/ 	.word	index@(.nv.constant0.triton_poi_fused__native_batch_norm_legit_no_training_convolution_hardtanh_78)
        /*00b8*/ 	.short	0x0210
        /*00ba*/ 	.short	0x003c


	//----- nvinfo : EIATTR_SW_WAR
	.align		4
.L_33:
        /*00bc*/ 	.byte	0x04, 0x36
        /*00be*/ 	.short	(.L_35 - .L_34)
.L_34:
        /*00c0*/ 	.word	0x00000008
.L_35:


//--------------------- .nv.callgraph             --------------------------
	.section	.nv.callgraph,"",@"SHT_CUDA_CALLGRAPH"
	.align	4
	.sectionentsize	8
	.align		4
        /*0000*/ 	.word	0x00000000
	.align		4
        /*0004*/ 	.word	0xffffffff
	.align		4
        /*0008*/ 	.word	0x00000000
	.align		4
        /*000c*/ 	.word	0xfffffffe
	.align		4
        /*0010*/ 	.word	0x00000000
	.align		4
        /*0014*/ 	.word	0xfffffffd
	.align		4
        /*0018*/ 	.word	0x00000000
	.align		4
        /*001c*/ 	.word	0xfffffffc


//--------------------- .nv.constant4             --------------------------
	.section	.nv.constant4,"a",@progbits
	.align	8
	.align		8
.nv.constant4:
        /*0000*/ 	.dword	_$_str
	.align		8
        /*0008*/ 	.dword	_$_str_$_2


//--------------------- .text.triton_poi_fused__native_batch_norm_legit_no_training_convolution_hardtanh_78 --------------------------
	.section	.text.triton_poi_fused__native_batch_norm_legit_no_training_convolution_hardtanh_78,"ax",@progbits
	.align	128
        .global         triton_poi_fused__native_batch_norm_legit_no_training_convolution_hardtanh_78
        .type           triton_poi_fused__native_batch_norm_legit_no_training_convolution_hardtanh_78,@function
        .size           triton_poi_fused__native_batch_norm_legit_no_training_convolution_hardtanh_78,(.L_x_1 - triton_poi_fused__native_batch_norm_legit_no_training_convolution_hardtanh_78)
        .other          triton_poi_fused__native_batch_norm_legit_no_training_convolution_hardtanh_78,@"STO_CUDA_ENTRY STV_DEFAULT"
triton_poi_fused__native_batch_norm_legit_no_training_convolution_hardtanh_78:
.text.triton_poi_fused__native_batch_norm_legit_no_training_convolution_hardtanh_78:
[----:B------:R-:W0:Y:S01]  /*0000*/  LDC R1, c[0x0][0x28] ;  /* 0x00000a00ff017b82 */ /* 0x000e220000000800 */
[----:B------:R-:W1:Y:S07]  /*0010*/  S2R R0, SR_TID.X ;  /* 0x0000000000007919 */ /* 0x000e6e0000002100 */
[----:B------:R-:W2:Y:S01]  /*0020*/  LDC.64 R2, c[0x0][0x228] ;  /* 0x00008a00ff027b82 */ /* 0x000ea20000000a00 */
[----:B------:R-:W-:Y:S01]  /*0030*/  CS2R R6, SRZ ;  /* 0x0000000000067805 */ /* 0x000fe2000001ff00 */
[----:B------:R-:W-:Y:S01]  /*0040*/  ULDC.64 UR4, c[0x0][0x208] ;  /* 0x0000820000047ab9 */ /* 0x000fe20000000a00 */
[----:B------:R-:W3:Y:S05]  /*0050*/  S2R R5, SR_CTAID.X ;  /* 0x0000000000057919 */ /* 0x000eea0000002500 */
[----:B------:R-:W4:Y:S08]  /*0060*/  LDC.64 R16, c[0x0][0x218] ;  /* 0x00008600ff107b82 */ /* 0x000f300000000a00 */
[----:B------:R-:W5:Y:S08]  /*0070*/  LDC.64 R18, c[0x0][0x220] ;  /* 0x00008800ff127b82 */ /* 0x000f700000000a00 */
[----:B------:R-:W5:Y:S01]  /*0080*/  LDC.64 R20, c[0x0][0x230] ;  /* 0x00008c00ff147b82 */ /* 0x000f620000000a00 */
[----:B-1----:R-:W-:-:S07]  /*0090*/  SHF.L.U32 R0, R0, 0x1, RZ ;  /* 0x0000000100007819 */ /* 0x002fce00000006ff */
[----:B------:R-:W1:Y:S01]  /*00a0*/  LDC.64 R14, c[0x0][0x238] ;  /* 0x00008e00ff0e7b82 */ /* 0x000e620000000a00 */
[----:B------:R-:W-:-:S04]  /*00b0*/  LOP3.LUT R0, R0, 0xfe, RZ, 0xc0, !PT ;  /* 0x000000fe00007812 */ /* 0x000fc800078ec0ff */
[----:B---3--:R-:W-:-:S04]  /*00c0*/  LEA R0, R5, R0, 0x8 ;  /* 0x0000000005007211 */ /* 0x008fc800078e40ff */
[C---:B------:R-:W-:Y:S01]  /*00d0*/  ISETP.GE.AND P0, PT, R0.reuse, 0x9480, PT ;  /* 0x000094800000780c */ /* 0x040fe20003f06270 */
[----:B------:R-:W-:-:S05]  /*00e0*/  IMAD.HI R4, R0, 0x6e5478ad, RZ ;  /* 0x6e5478ad00047827 */ /* 0x000fca00078e02ff */
[----:B------:R-:W-:-:S04]  /*00f0*/  SHF.R.U32.HI R5, RZ, 0x1f, R4 ;  /* 0x0000001fff057819 */ /* 0x000fc80000011604 */
[----:B------:R-:W-:-:S05]  /*0100*/  LEA.HI.SX32 R5, R4, R5, 0x18 ;  /* 0x0000000504057211 */ /* 0x000fca00078fc2ff */
[----:B------:R-:W-:Y:S02]  /*0110*/  IMAD R12, R5, -0x252, R0 ;  /* 0xfffffdae050c7824 */ /* 0x000fe400078e0200 */
[----:B------:R-:W3:Y:S02]  /*0120*/  LDC.64 R4, c[0x0][0x210] ;  /* 0x00008400ff047b82 */ /* 0x000ee40000000a00 */
[----:B--2---:R-:W-:-:S05]  /*0130*/  IMAD.WIDE R2, R12, 0x4, R2 ;  /* 0x000000040c027825 */ /* 0x004fca00078e0202 */
[----:B------:R2:W3:Y:S01]  /*0140*/  @!P0 LDG.E.EL.64 R6, desc[UR4][R2.64] ;  /* 0x0000000402068981 */ /* 0x0004e2000c2e1b00 */
[----:B------:R-:W-:Y:S02]  /*0150*/  CS2R R8, SRZ ;  /* 0x0000000000087805 */ /* 0x000fe4000001ff00 */
[----:B------:R-:W-:Y:S01]  /*0160*/  CS2R R10, SRZ ;  /* 0x00000000000a7805 */ /* 0x000fe2000001ff00 */
[----:B----4-:R-:W-:-:S04]  /*0170*/  IMAD.WIDE R16, R12, 0x4, R16 ;  /* 0x000000040c107825 */ /* 0x010fc800078e0210 */
[C---:B-----5:R-:W-:Y:S01]  /*0180*/  IMAD.WIDE R18, R12.reuse, 0x4, R18 ;  /* 0x000000040c127825 */ /* 0x060fe200078e0212 */
[----:B------:R4:W5:Y:S01]  /*0190*/  @!P0 LDG.E.EL.64 R8, desc[UR4][R16.64] ;  /* 0x0000000410088981 */ /* 0x000962000c2e1b00 */
[----:B--2---:R-:W-:Y:S02]  /*01a0*/  CS2R R2, SRZ ;  /* 0x0000000000027805 */ /* 0x004fe4000001ff00 */
[----:B0-----:R-:W-:-:S04]  /*01b0*/  IMAD.WIDE R20, R12, 0x4, R20 ;  /* 0x000000040c147825 */ /* 0x001fc800078e0214 */
[----:B-1----:R-:W-:Y:S01]  /*01c0*/  IMAD.WIDE R22, R12, 0x4, R14 ;  /* 0x000000040c167825 */ /* 0x002fe200078e020e */
[----:B------:R-:W2:Y:S03]  /*01d0*/  @!P0 LDG.E.EL.64 R2, desc[UR4][R18.64] ;  /* 0x0000000412028981 */ /* 0x000ea6000c2e1b00 */
[----:B---3--:R-:W-:-:S05]  /*01e0*/  IMAD.WIDE R4, R0, 0x4, R4 ;  /* 0x0000000400047825 */ /* 0x008fca00078e0204 */
[----:B------:R-:W5:Y:S01]  /*01f0*/  @!P0 LDG.E.64 R10, desc[UR4][R4.64] ;  /* 0x00000004040a8981 */ /* 0x000f62000c1e1b00 */
[----:B------:R-:W-:Y:S02]  /*0200*/  CS2R R12, SRZ ;  /* 0x00000000000c7805 */ /* 0x000fe4000001ff00 */
[----:B------:R-:W-:-:S04]  /*0210*/  CS2R R14, SRZ ;  /* 0x00000000000e7805 */ /* 0x000fc8000001ff00 */
[----:B------:R-:W3:Y:S04]  /*0220*/  @!P0 LDG.E.EL.64 R12, desc[UR4][R20.64] ;  /* 0x00000004140c8981 */ /* 0x000ee8000c2e1b00 */
[----:B------:R-:W3:Y:S01]  /*0230*/  @!P0 LDG.E.EL.64 R14, desc[UR4][R22.64] ;  /* 0x00000004160e8981 */ /* 0x000ee2000c2e1b00 */
[----:B------:R-:W-:Y:S01]  /*0240*/  FADD R6, R6, 9.9999997473787516356e-06 ;  /* 0x3727c5ac06067421 */ /* 0x000fe20000000000 */
[----:B------:R-:W-:-:S03]  /*0250*/  FADD R7, R7, 9.9999997473787516356e-06 ;  /* 0x3727c5ac07077421 */ /* 0x000fc60000000000 */
[----:B----4-:R-:W0:Y:S08]  /*0260*/  MUFU.SQRT R16, R6 ;  /* 0x0000000600107308 */ /* 0x010e300000002000 */
[----:B------:R-:W1:Y:S01]  /*0270*/  MUFU.SQRT R17, R7 ;  /* 0x0000000700117308 */ /* 0x000e620000002000 */
[C---:B0-----:R-:W-:Y:S02]  /*0280*/  FSETP.GT.AND P1, PT, R16.reuse, 8.50705917302346158658e+37, PT ;  /* 0x7e8000001000780b */ /* 0x041fe40003f24000 */
[----:B------:R-:W-:-:S02]  /*0290*/  FSETP.GEU.AND P3, PT, R16, 1.175494350822287508e-38, PT ;  /* 0x008000001000780b */ /* 0x000fc40003f6e000 */
[C---:B-1----:R-:W-:Y:S02]  /*02a0*/  FSETP.GT.AND P2, PT, R17.reuse, 8.50705917302346158658e+37, PT ;  /* 0x7e8000001100780b */ /* 0x042fe40003f44000 */
[----:B------:R-:W-:-:S07]  /*02b0*/  FSETP.GEU.AND P4, PT, R17, 1.175494350822287508e-38, PT ;  /* 0x008000001100780b */ /* 0x000fce0003f8e000 */
[----:B------:R-:W-:Y:S01]  /*02c0*/  @P1 FMUL R16, R16, 0.25 ;  /* 0x3e80000010101820 */ /* 0x000fe20000400000 */
[----:B------:R-:W-:-:S03]  /*02d0*/  HFMA2.MMA R6, -RZ, RZ, 1.625, 0 ;  /* 0x3e800000ff067435 */ /* 0x000fc600000001ff */
[----:B------:R-:W-:Y:S01]  /*02e0*/  @!P3 FMUL R16, R16, 16777216 ;  /* 0x4b8000001010b820 */ /* 0x000fe20000400000 */
[----:B------:R-:W-:-:S04]  /*02f0*/  @P2 FMUL R17, R17, 0.25 ;  /* 0x3e80000011112820 */ /* 0x000fc80000400000 */
[----:B------:R-:W-:Y:S01]  /*0300*/  @!P4 FMUL R17, R17, 16777216 ;  /* 0x4b8000001111c820 */ /* 0x000fe20000400000 */
[----:B------:R-:W0:Y:S01]  /*0310*/  MUFU.RCP R16, R16 ;  /* 0x0000001000107308 */ /* 0x000e220000001000 */
[----:B------:R-:W-:-:S07]  /*0320*/  FSEL R7, R6, 1, P1 ;  /* 0x3f80000006077808 */ /* 0x000fce0000800000 */
[----:B------:R-:W1:Y:S01]  /*0330*/  MUFU.RCP R17, R17 ;  /* 0x0000001100117308 */ /* 0x000e620000001000 */
[----:B------:R-:W-:Y:S01]  /*0340*/  FSEL R6, R6, 1, P2 ;  /* 0x3f80000006067808 */ /* 0x000fe20001000000 */
[----:B------:R-:W-:Y:S01]  /*0350*/  @!P3 FMUL R7, R7, 16777216 ;  /* 0x4b8000000707b820 */ /* 0x000fe20000400000 */
[----:B-----5:R-:W-:Y:S01]  /*0360*/  FADD R8, R8, R10 ;  /* 0x0000000a08087221 */ /* 0x020fe20000000000 */
[----:B------:R-:W-:Y:S02]  /*0370*/  FADD R9, R9, R11 ;  /* 0x0000000b09097221 */ /* 0x000fe40000000000 */
[----:B------:R-:W-:Y:S01]  /*0380*/  @!P4 FMUL R6, R6, 16777216 ;  /* 0x4b8000000606c820 */ /* 0x000fe20000400000 */
[----:B0-----:R-:W-:Y:S01]  /*0390*/  FMUL R7, R16, R7 ;  /* 0x0000000710077220 */ /* 0x001fe20000400000 */
[----:B--2---:R-:W-:Y:S01]  /*03a0*/  FADD R2, R8, -R2 ;  /* 0x8000000208027221 */ /* 0x004fe20000000000 */
[----:B------:R-:W-:Y:S01]  /*03b0*/  FADD R3, R9, -R3 ;  /* 0x8000000309037221 */ /* 0x000fe20000000000 */
[----:B-1----:R-:W-:-:S02]  /*03c0*/  FMUL R6, R17, R6 ;  /* 0x0000000611067220 */ /* 0x002fc40000400000 */
[----:B------:R-:W-:Y:S02]  /*03d0*/  FMUL R7, R2, R7 ;  /* 0x0000000702077220 */ /* 0x000fe40000400000 */
[----:B------:R-:W-:Y:S02]  /*03e0*/  FMUL R6, R3, R6 ;  /* 0x0000000603067220 */ /* 0x000fe40000400000 */
[----:B---3--:R-:W-:Y:S01]  /*03f0*/  FFMA R7, R7, R12, R14 ;  /* 0x0000000c07077223 */ /* 0x008fe2000000000e */
[----:B------:R-:W0:Y:S01]  /*0400*/  LDC.64 R2, c[0x0][0x240] ;  /* 0x00009000ff027b82 */ /* 0x000e220000000a00 */
[----:B------:R-:W-:-:S03]  /*0410*/  FFMA R6, R6, R13, R15 ;  /* 0x0000000d06067223 */ /* 0x000fc6000000000f */
[C---:B------:R-:W-:Y:S02]  /*0420*/  FSETP.GTU.AND P1, PT, R7.reuse, RZ, PT ;  /* 0x000000ff0700720b */ /* 0x040fe40003f2c000 */
[C---:B------:R-:W-:Y:S02]  /*0430*/  FSETP.GTU.AND P2, PT, R6.reuse, RZ, PT ;  /* 0x000000ff0600720b */ /* 0x040fe40003f4c000 */
[----:B------:R-:W-:Y:S02]  /*0440*/  FSEL R10, R7, RZ, P1 ;  /* 0x000000ff070a7208 */ /* 0x000fe40000800000 */
[----:B------:R-:W-:Y:S02]  /*0450*/  FSEL R11, R6, RZ, P2 ;  /* 0x000000ff060b7208 */ /* 0x000fe40001000000 */
[C---:B------:R-:W-:Y:S02]  /*0460*/  FSETP.GEU.AND P1, PT, R10.reuse, 6, PT ;  /* 0x40c000000a00780b */ /* 0x040fe40003f2e000 */
[----:B------:R-:W-:Y:S01]  /*0470*/  FSETP.GEU.AND P2, PT, R11, 6, PT ;  /* 0x40c000000b00780b */ /* 0x000fe20003f4e000 */
[----:B------:R1:W-:Y:S01]  /*0480*/  @!P0 STG.E.64 desc[UR4][R4.64], R8 ;  /* 0x0000000804008986 */ /* 0x0003e2000c101b04 */
[----:B------:R-:W-:-:S02]  /*0490*/  FSETP.NAN.AND P3, PT, R10, R10, PT ;  /* 0x0000000a0a00720b */ /* 0x000fc40003f68000 */
[----:B------:R-:W-:Y:S01]  /*04a0*/  FSETP.NAN.AND P4, PT, R11, R11, PT ;  /* 0x0000000b0b00720b */ /* 0x000fe20003f88000 */
[----:B0-----:R-:W-:-:S06]  /*04b0*/  IMAD.WIDE R2, R0, 0x4, R2 ;  /* 0x0000000400027825 */ /* 0x001fcc00078e0202 */
[----:B------:R-:W-:Y:S02]  /*04c0*/  @P1 SEL R10, R10, 0x40c00000, P3 ;  /* 0x40c000000a0a1807 */ /* 0x000fe40001800000 */
[----:B------:R-:W-:Y:S01]  /*04d0*/  @P2 SEL R11, R11, 0x40c00000, P4 ;  /* 0x40c000000b0b2807 */ /* 0x000fe20002000000 */
[----:B------:R-:W-:Y:S06]  /*04e0*/  @P0 EXIT ;  /* 0x000000000000094d */ /* 0x000fec0003800000 */
[----:B------:R-:W-:Y:S01]  /*04f0*/  STG.E.64 desc[UR4][R2.64], R10 ;  /* 0x0000000a02007986 */ /* 0x000fe2000c101b04 */
[----:B------:R-:W-:Y:S05]  /*0500*/  EXIT ;  /* 0x000000000000794d */ /* 0x000fea0003800000 */
.L_x_0:
[----:B------:R-:W-:-:S00]  /*0510*/  BRA `(.L_x_0) ;  /* 0xfffffffc00fc7947 */ /* 0x000fc0000383ffff */
[----:B------:R-:W-:-:S00]  /*0520*/  NOP ;  /* 0x0000000000007918 */ /* 0x000fc00000000000 */
        /* <DEDUP_REMOVED lines=13> */
.L_x_1:


//--------------------- .nv.global.init           --------------------------
	.section	.nv.global.init,"aw",@progbits
.nv.global.init:
	.type		_$_str,@object
	.size		_$_str,(_$_str_$_2 - _$_str)
_$_str:
        /*0000*/ 	.byte	0x5f, 0x5f, 0x43, 0x55, 0x44, 0x41, 0x5f, 0x46, 0x54, 0x5a, 0x00
	.type		_$_str_$_2,@object
	.size		_$_str_$_2,(.L_1 - _$_str_$_2)
_$_str_$_2:
        /*000b*/ 	.byte	0x5f, 0x5f, 0x43, 0x55, 0x44, 0x41, 0x5f, 0x50, 0x52, 0x45, 0x43, 0x5f, 0x53, 0x51, 0x52, 0x54
        /*001b*/ 	.byte	0x00
.L_1:


//--------------------- .nv.constant0.triton_poi_fused__native_batch_norm_legit_no_training_convolution_hardtanh_78 --------------------------
	.section	.nv.constant0.triton_poi_fused__native_batch_norm_legit_no_training_convolution_hardtanh_78,"a",@progbits
	.sectionflags	@""
	.align	4
.nv.constant0.triton_poi_fused__native_batch_norm_legit_no_training_convolution_hardtanh_78:
	.zero		588
